	.headerflags	@"EF_CUDA_TEXMODE_UNIFIED EF_CUDA_64BIT_ADDRESS EF_CUDA_ACCELERATORS EF_CUDA_SM90 EF_CUDA_VIRTUAL_SM(EF_CUDA_SM90)"
	.elftype	@"ET_EXEC"


//--------------------- .nv.info                  --------------------------
	.section	.nv.info,"",@"SHT_CUDA_INFO"
	.align	4


	//----- nvinfo : EIATTR_REGCOUNT
	.align		4
        /*0000*/ 	.byte	0x04, 0x2f
        /*0002*/ 	.short	(.L_2 - .L_1)
	.align		4
.L_1:
        /*0004*/ 	.word	index@(triton_poi_fused_clone_convolution_gelu_mul_11)
        /*0008*/ 	.word	0x00000019


	//----- nvinfo : EIATTR_MIN_STACK_SIZE
	.align		4
.L_2:
        /*000c*/ 	.byte	0x04, 0x12
        /*000e*/ 	.short	(.L_4 - .L_3)
	.align		4
.L_3:
        /*0010*/ 	.word	index@(triton_poi_fused_clone_convolution_gelu_mul_11)
        /*0014*/ 	.word	0x00000000


	//----- nvinfo : EIATTR_FRAME_SIZE
	.align		4
.L_4:
        /*0018*/ 	.byte	0x04, 0x11
        /*001a*/ 	.short	(.L_6 - .L_5)
	.align		4
.L_5:
        /*001c*/ 	.word	index@(triton_poi_fused_clone_convolution_gelu_mul_11)
        /*0020*/ 	.word	0x00000000


	//----- nvinfo : EIATTR_MIN_STACK_SIZE
	.align		4
.L_6:
        /*0024*/ 	.byte	0x04, 0x12
        /*0026*/ 	.short	(.L_8 - .L_7)
	.align		4
.L_7:
        /*0028*/ 	.word	index@(triton_poi_fused_clone_convolution_gelu_mul_11)
        /*002c*/ 	.word	0x00000000
.L_8:


//--------------------- .nv.info.triton_poi_fused_clone_convolution_gelu_mul_11 --------------------------
	.section	.nv.info.triton_poi_fused_clone_convolution_gelu_mul_11,"",@"SHT_CUDA_INFO"
	.sectionflags	@""
	.align	4


	//----- nvinfo : EIATTR_CUDA_API_VERSION
	.align		4
        /*0000*/ 	.byte	0x04, 0x37
        /*0002*/ 	.short	(.L_10 - .L_9)
.L_9:
        /*0004*/ 	.word	0x0000007c


	//----- nvinfo : EIATTR_KPARAM_INFO
	.align		4
.L_10:
        /*0008*/ 	.byte	0x04, 0x17
        /*000a*/ 	.short	(.L_12 - .L_11)
.L_11:
        /*000c*/ 	.word	0x00000000
        /*0010*/ 	.short	0x0004
        /*0012*/ 	.short	0x001c
        /*0014*/ 	.byte	0x00, 0xf0, 0x11, 0x00


	//----- nvinfo : EIATTR_KPARAM_INFO
	.align		4
.L_12:
        /*0018*/ 	.byte	0x04, 0x17
        /*001a*/ 	.short	(.L_14 - .L_13)
.L_13:
        /*001c*/ 	.word	0x00000000
        /*0020*/ 	.short	0x0003
        /*0022*/ 	.short	0x0018
        /*0024*/ 	.byte	0x00, 0xf0, 0x11, 0x00


	//----- nvinfo : EIATTR_KPARAM_INFO
	.align		4
.L_14:
        /*0028*/ 	.byte	0x04, 0x17
        /*002a*/ 	.short	(.L_16 - .L_15)
.L_15:
        /*002c*/ 	.word	0x00000000
        /*0030*/ 	.short	0x0002
        /*0032*/ 	.short	0x0010
        /*0034*/ 	.byte	0x00, 0xf4, 0x21, 0x00


	//----- nvinfo : EIATTR_KPARAM_INFO
	.align		4
.L_16:
        /*0038*/ 	.byte	0x04, 0x17
        /*003a*/ 	.short	(.L_18 - .L_17)
.L_17:
        /*003c*/ 	.word	0x00000000
        /*0040*/ 	.short	0x0001
        /*0042*/ 	.short	0x0008
        /*0044*/ 	.byte	0x00, 0xf4, 0x21, 0x00


	//----- nvinfo : EIATTR_KPARAM_INFO
	.align		4
.L_18:
        /*0048*/ 	.byte	0x04, 0x17
        /*004a*/ 	.short	(.L_20 - .L_19)
.L_19:
        /*004c*/ 	.word	0x00000000
        /*0050*/ 	.short	0x0000
        /*0052*/ 	.short	0x0000
        /*0054*/ 	.byte	0x00, 0xf4, 0x21, 0x00


	//----- nvinfo : EIATTR_SPARSE_MMA_MASK
	.align		4
.L_20:
        /*0058*/ 	.byte	0x03, 0x50
        /*005a*/ 	.short	0x0000


	//----- nvinfo : EIATTR_MAXREG_COUNT
	.align		4
        /*005c*/ 	.byte	0x03, 0x1b
        /*005e*/ 	.short	0x00ff


	//----- nvinfo : EIATTR_EXIT_INSTR_OFFSETS
	.align		4
        /*0060*/ 	.byte	0x04, 0x1c
        /*0062*/ 	.short	(.L_22 - .L_21)


	//   ....[0]....
.L_21:
        /*0064*/ 	.word	0x000007b0


	//   ....[1]....
        /*0068*/ 	.word	0x00000810


	//----- nvinfo : EIATTR_REQNTID
	.align		4
.L_22:
        /*006c*/ 	.byte	0x04, 0x10
        /*006e*/ 	.short	(.L_24 - .L_23)
.L_23:
        /*0070*/ 	.word	0x00000080
        /*0074*/ 	.word	0x00000001
        /*0078*/ 	.word	0x00000001


	//----- nvinfo : EIATTR_CBANK_PARAM_SIZE
	.align		4
.L_24:
        /*007c*/ 	.byte	0x03, 0x19
        /*007e*/ 	.short	0x0020


	//----- nvinfo : EIATTR_PARAM_CBANK
	.align		4
        /*0080*/ 	.byte	0x04, 0x0a
        /*0082*/ 	.short	(.L_26 - .L_25)
	.align		4
.L_25:
        /*0084*/ 	.word	index@(.nv.constant0.triton_poi_fused_clone_convolution_gelu_mul_11)
        /*0088*/ 	.short	0x0210
        /*008a*/ 	.short	0x0020


	//----- nvinfo : EIATTR_SW_WAR
	.align		4
.L_26:
        /*008c*/ 	.byte	0x04, 0x36
        /*008e*/ 	.short	(.L_28 - .L_27)
.L_27:
        /*0090*/ 	.word	0x00000008
.L_28:


//--------------------- .nv.callgraph             --------------------------
	.section	.nv.callgraph,"",@"SHT_CUDA_CALLGRAPH"
	.align	4
	.sectionentsize	8
	.align		4
        /*0000*/ 	.word	0x00000000
	.align		4
        /*0004*/ 	.word	0xffffffff
	.align		4
        /*0008*/ 	.word	0x00000000
	.align		4
        /*000c*/ 	.word	0xfffffffe
	.align		4
        /*0010*/ 	.word	0x00000000
	.align		4
        /*0014*/ 	.word	0xfffffffd
	.align		4
        /*0018*/ 	.word	0x00000000
	.align		4
        /*001c*/ 	.word	0xfffffffc


//--------------------- .nv.constant4             --------------------------
	.section	.nv.constant4,"a",@progbits
	.align	8
	.align		8
.nv.constant4:
        /*0000*/ 	.dword	_$_str


//--------------------- .text.triton_poi_fused_clone_convolution_gelu_mul_11 --------------------------
	.section	.text.triton_poi_fused_clone_convolution_gelu_mul_11,"ax",@progbits
	.sectionflags	@"SHF_BARRIERS=1"
	.align	128
        .global         triton_poi_fused_clone_convolution_gelu_mul_11
        .type           triton_poi_fused_clone_convolution_gelu_mul_11,@function
        .size           triton_poi_fused_clone_convolution_gelu_mul_11,(.L_x_1 - triton_poi_fused_clone_convolution_gelu_mul_11)
        .other          triton_poi_fused_clone_convolution_gelu_mul_11,@"STO_CUDA_ENTRY STV_DEFAULT"
triton_poi_fused_clone_convolution_gelu_mul_11:
.text.triton_poi_fused_clone_convolution_gelu_mul_11:
[----:B------:R-:W0:Y:S02]  /*0000*/  LDC R1, c[0x0][0x28] ;  /* 0x00000a00ff017b82 */ /* 0x000e240000000800 */
[----:B------:R-:W1:Y:S01]  /*0010*/  S2R R0, SR_TID.X ;  /* 0x0000000000007919 */ /* 0x000e620000002100 */
[----:B------:R-:W2:Y:S01]  /*0020*/  S2UR UR4, SR_CTAID.X ;  /* 0x00000000000479c3 */ /* 0x000ea20000002500 */
[----:B------:R-:W-:Y:S01]  /*0030*/  ULDC.64 UR8, c[0x0][0x208] ;  /* 0x0000820000087ab9 */ /* 0x000fe20000000a00 */
[----:B------:R-:W3:Y:S06]  /*0040*/  S2R R6, SR_CTAID.Y ;  /* 0x0000000000067919 */ /* 0x000eec0000002600 */
[----:B------:R-:W4:Y:S08]  /*0050*/  LDC.64 R4, c[0x0][0x218] ;  /* 0x00008600ff047b82 */ /* 0x000f300000000a00 */
[----:B------:R-:W5:Y:S01]  /*0060*/  LDC.64 R2, c[0x0][0x210] ;  /* 0x00008400ff027b82 */ /* 0x000f620000000a00 */
[----:B--2---:R-:W-:Y:S01]  /*0070*/  USHF.L.U32 UR4, UR4, 0x2, URZ ;  /* 0x0000000204047899 */ /* 0x004fe2000800063f */
[----:B-1----:R-:W-:-:S02]  /*0080*/  SHF.R.U32.HI R7, RZ, 0x1, R0 ;  /* 0x00000001ff077819 */ /* 0x002fc40000011600 */
[----:B---3--:R-:W-:Y:S02]  /*0090*/  SHF.L.U32 R9, R6, 0x6, RZ ;  /* 0x0000000606097819 */ /* 0x008fe400000006ff */
[----:B------:R-:W-:Y:S02]  /*00a0*/  SHF.R.S32.HI R13, RZ, 0x19, R6 ;  /* 0x00000019ff0d7819 */ /* 0x000fe40000011406 */
[----:B------:R-:W-:Y:S02]  /*00b0*/  SGXT.U32 R6, R7, 0x6 ;  /* 0x000000060706781a */ /* 0x000fe40000000000 */
[----:B------:R-:W-:Y:S02]  /*00c0*/  LOP3.LUT R7, R0, 0x1, RZ, 0xc0, !PT ;  /* 0x0000000100077812 */ /* 0x000fe400078ec0ff */
[----:B------:R-:W-:Y:S02]  /*00d0*/  SGXT R13, R13, 0x1 ;  /* 0x000000010d0d781a */ /* 0x000fe40000000200 */
[----:B------:R-:W-:-:S02]  /*00e0*/  LOP3.LUT R8, R9, R6, RZ, 0xfc, !PT ;  /* 0x0000000609087212 */ /* 0x000fc400078efcff */
[----:B------:R-:W-:Y:S02]  /*00f0*/  LEA R11, R7, UR4, 0x1 ;  /* 0x00000004070b7c11 */ /* 0x000fe4000f8e08ff */
[----:B------:R-:W-:Y:S02]  /*0100*/  LEA.HI R13, R13, R8, RZ, 0x4 ;  /* 0x000000080d0d7211 */ /* 0x000fe400078f20ff */
[----:B------:R-:W-:Y:S02]  /*0110*/  ISETP.GE.AND P0, PT, R11, 0x4, PT ;  /* 0x000000040b00780c */ /* 0x000fe40003f06270 */
[----:B------:R-:W-:Y:S02]  /*0120*/  LOP3.LUT R13, R13, 0xfffffff0, RZ, 0xc0, !PT ;  /* 0xfffffff00d0d7812 */ /* 0x000fe400078ec0ff */
[C---:B------:R-:W-:Y:S02]  /*0130*/  ISETP.GE.AND P1, PT, R8.reuse, 0x40, PT ;  /* 0x000000400800780c */ /* 0x040fe40003f26270 */
[C---:B------:R-:W-:Y:S01]  /*0140*/  ISETP.LT.AND P0, PT, R8.reuse, 0x40, !P0 ;  /* 0x000000400800780c */ /* 0x040fe20004701270 */
[C---:B------:R-:W-:Y:S01]  /*0150*/  IMAD.IADD R13, R8.reuse, 0x1, -R13 ;  /* 0x00000001080d7824 */ /* 0x040fe200078e0a0d */
[----:B------:R-:W-:Y:S01]  /*0160*/  LEA R11, R8, R11, 0x2 ;  /* 0x0000000b080b7211 */ /* 0x000fe200078e10ff */
[----:B------:R-:W-:-:S02]  /*0170*/  IMAD.MOV.U32 R8, RZ, RZ, RZ ;  /* 0x000000ffff087224 */ /* 0x000fc400078e00ff */
[----:B----4-:R-:W-:Y:S01]  /*0180*/  IMAD.WIDE R16, R13, 0x4, R4 ;  /* 0x000000040d107825 */ /* 0x010fe200078e0204 */
[----:B------:R-:W-:-:S03]  /*0190*/  CS2R R4, SRZ ;  /* 0x0000000000047805 */ /* 0x000fc6000001ff00 */
[----:B-----5:R-:W-:Y:S02]  /*01a0*/  IMAD.WIDE R2, R11, 0x4, R2 ;  /* 0x000000040b027825 */ /* 0x020fe400078e0202 */
[----:B------:R1:W2:Y:S04]  /*01b0*/  @!P1 LDG.E.EL R8, desc[UR8][R16.64] ;  /* 0x0000000810089981 */ /* 0x0002a8000c2e1900 */
[----:B------:R-:W2:Y:S01]  /*01c0*/  @P0 LDG.E.EL.64 R4, desc[UR8][R2.64] ;  /* 0x0000000802040981 */ /* 0x000ea2000c2e1b00 */
[----:B------:R-:W-:Y:S01]  /*01d0*/  HFMA2.MMA R18, -RZ, RZ, 0.470947265625, -12.46875 ;  /* 0x3789ca3cff127435 */ /* 0x000fe200000001ff */
[----:B------:R-:W-:Y:S01]  /*01e0*/  IMAD.MOV.U32 R20, RZ, RZ, -0x460a9f47 ;  /* 0xb9f560b9ff147424 */ /* 0x000fe200078e00ff */
[----:B------:R-:W-:Y:S01]  /*01f0*/  MOV R14, 0x3789ca3c ;  /* 0x3789ca3c000e7802 */ /* 0x000fe20000000f00 */
[----:B-1----:R-:W-:-:S02]  /*0200*/  IMAD.MOV.U32 R16, RZ, RZ, -0x460a9f47 ;  /* 0xb9f560b9ff107424 */ /* 0x002fc400078e00ff */
[----:B------:R-:W-:Y:S01]  /*0210*/  IMAD.MOV.U32 R22, RZ, RZ, 0x3e1cf906 ;  /* 0x3e1cf906ff167424 */ /* 0x000fe200078e00ff */
[----:B------:R-:W1:Y:S01]  /*0220*/  S2UR UR6, SR_CgaCtaId ;  /* 0x00000000000679c3 */ /* 0x000e620000008800 */
[----:B------:R-:W-:Y:S02]  /*0230*/  UMOV UR5, 0x400 ;  /* 0x0000040000057882 */ /* 0x000fe40000000000 */
[----:B-1----:R-:W-:-:S06]  /*0240*/  UPRMT UR5, UR6, 0x654, UR5 ;  /* 0x0000065406057896 */ /* 0x002fcc0008000005 */
[----:B------:R-:W-:Y:S01]  /*0250*/  LEA R21, R7, UR5, 0x4 ;  /* 0x0000000507157c11 */ /* 0x000fe2000f8e20ff */
[----:B------:R-:W-:Y:S01]  /*0260*/  BAR.SYNC.DEFER_BLOCKING 0x0 ;  /* 0x0000000000007b1d */ /* 0x000fe20000010000 */
[C---:B--2---:R-:W-:Y:S01]  /*0270*/  FADD R5, R8.reuse, R5 ;  /* 0x0000000508057221 */ /* 0x044fe20000000000 */
[----:B------:R-:W-:-:S03]  /*0280*/  FADD R4, R8, R4 ;  /* 0x0000000408047221 */ /* 0x000fc60000000000 */
[----:B------:R-:W-:Y:S01]  /*0290*/  FMUL R10, R5, 0.3333333432674407959 ;  /* 0x3eaaaaab050a7820 */ /* 0x000fe20000400000 */
[----:B------:R-:W-:-:S03]  /*02a0*/  FMUL R11, R4, 0.3333333432674407959 ;  /* 0x3eaaaaab040b7820 */ /* 0x000fc60000400000 */
[----:B------:R-:W-:Y:S01]  /*02b0*/  FMUL R12, R10, 0.70710676908493041992 ;  /* 0x3f3504f30a0c7820 */ /* 0x000fe20000400000 */
[----:B------:R-:W-:-:S03]  /*02c0*/  FMUL R8, R11, 0.70710676908493041992 ;  /* 0x3f3504f30b087820 */ /* 0x000fc60000400000 */
[----:B------:R-:W-:Y:S01]  /*02d0*/  FADD.FTZ R15, |R12|, -RZ ;  /* 0x800000ff0c0f7221 */ /* 0x000fe20000010200 */
[----:B------:R-:W-:-:S04]  /*02e0*/  FADD.FTZ R13, |R8|, -RZ ;  /* 0x800000ff080d7221 */ /* 0x000fc80000010200 */
[----:B------:R-:W-:Y:S02]  /*02f0*/  FSETP.GE.AND P2, PT, R15, 1.0029599666595458984, PT ;  /* 0x3f8060fe0f00780b */ /* 0x000fe40003f46000 */
[----:B------:R-:W-:-:S11]  /*0300*/  FSETP.GE.AND P1, PT, R13, 1.0029599666595458984, PT ;  /* 0x3f8060fe0d00780b */ /* 0x000fd60003f26000 */
[----:B------:R-:W-:Y:S01]  /*0310*/  @!P2 MOV R18, 0x38b1e96a ;  /* 0x38b1e96a0012a802 */ /* 0x000fe20000000f00 */
[----:B------:R-:W-:Y:S02]  /*0320*/  @!P2 IMAD.MOV.U32 R20, RZ, RZ, -0x45a8b2e0 ;  /* 0xba574d20ff14a424 */ /* 0x000fe400078e00ff */
[----:B------:R-:W-:Y:S01]  /*0330*/  @!P2 FMUL R15, R12, R12 ;  /* 0x0000000c0c0fa220 */ /* 0x000fe20000400000 */
[----:B------:R-:W-:Y:S01]  /*0340*/  @!P1 MOV R14, 0x38b1e96a ;  /* 0x38b1e96a000e9802 */ /* 0x000fe20000000f00 */
[----:B------:R-:W-:Y:S02]  /*0350*/  @!P1 IMAD.MOV.U32 R16, RZ, RZ, -0x45a8b2e0 ;  /* 0xba574d20ff109424 */ /* 0x000fe400078e00ff */
[----:B------:R-:W-:Y:S01]  /*0360*/  @!P1 FMUL R13, R8, R8 ;  /* 0x00000008080d9220 */ /* 0x000fe20000400000 */
[----:B------:R-:W-:Y:S01]  /*0370*/  FFMA.FTZ R19, R15, R18, R20 ;  /* 0x000000120f137223 */ /* 0x000fe20000010014 */
[----:B------:R-:W-:Y:S01]  /*0380*/  HFMA2.MMA R20, -RZ, RZ, 0.958984375, -6.1690807342529296875e-05 ;  /* 0x3bac840bff147435 */ /* 0x000fe200000001ff */
[----:B------:R-:W-:-:S02]  /*0390*/  IMAD.MOV.U32 R18, RZ, RZ, 0x3bac840b ;  /* 0x3bac840bff127424 */ /* 0x000fc400078e00ff */
[----:B------:R-:W-:Y:S01]  /*03a0*/  FFMA.FTZ R17, R13, R14, R16 ;  /* 0x0000000e0d117223 */ /* 0x000fe20000010010 */
[----:B------:R-:W-:Y:S01]  /*03b0*/  HFMA2.MMA R14, -RZ, RZ, -1.26171875, -2.110004425048828125e-05 ;  /* 0xbd0c8162ff0e7435 */ /* 0x000fe200000001ff */
[----:B------:R-:W-:Y:S01]  /*03c0*/  @!P1 MOV R18, 0x3baad5ea ;  /* 0x3baad5ea00129802 */ /* 0x000fe20000000f00 */
[----:B------:R-:W-:Y:S01]  /*03d0*/  @!P2 IMAD.MOV.U32 R20, RZ, RZ, 0x3baad5ea ;  /* 0x3baad5eaff14a424 */ /* 0x000fe200078e00ff */
[----:B------:R-:W-:Y:S01]  /*03e0*/  MOV R16, 0xbd0c8162 ;  /* 0xbd0c816200107802 */ /* 0x000fe20000000f00 */
[----:B------:R-:W-:Y:S02]  /*03f0*/  @!P2 IMAD.MOV.U32 R16, RZ, RZ, -0x4323e419 ;  /* 0xbcdc1be7ff10a424 */ /* 0x000fe400078e00ff */
[----:B------:R-:W-:Y:S01]  /*0400*/  FFMA.FTZ R17, R17, R13, R18 ;  /* 0x0000000d11117223 */ /* 0x000fe20000010012 */
[----:B------:R-:W-:Y:S01]  /*0410*/  FFMA.FTZ R19, R19, R15, R20 ;  /* 0x0000000f13137223 */ /* 0x000fe20000010014 */
[----:B------:R-:W-:Y:S01]  /*0420*/  @!P1 MOV R14, 0xbcdc1be7 ;  /* 0xbcdc1be7000e9802 */ /* 0x000fe20000000f00 */
[----:B------:R-:W-:Y:S01]  /*0430*/  HFMA2.MMA R18, -RZ, RZ, 1.853515625, -0.00091457366943359375 ;  /* 0x3f6a937eff127435 */ /* 0x000fe200000001ff */
[----:B------:R-:W-:-:S02]  /*0440*/  @!P2 IMAD.MOV.U32 R22, RZ, RZ, 0x3de718af ;  /* 0x3de718afff16a424 */ /* 0x000fc400078e00ff */
[----:B------:R-:W-:Y:S01]  /*0450*/  FFMA.FTZ R19, R19, R15, R16 ;  /* 0x0000000f13137223 */ /* 0x000fe20000010010 */
[----:B------:R-:W-:Y:S01]  /*0460*/  HFMA2.MMA R16, -RZ, RZ, 1.853515625, -0.00091457366943359375 ;  /* 0x3f6a937eff107435 */ /* 0x000fe200000001ff */
[----:B------:R-:W-:Y:S01]  /*0470*/  FFMA.FTZ R17, R17, R13, R14 ;  /* 0x0000000d11117223 */ /* 0x000fe2000001000e */
[----:B------:R-:W-:Y:S01]  /*0480*/  IMAD.MOV.U32 R14, RZ, RZ, 0x3e1cf906 ;  /* 0x3e1cf906ff0e7424 */ /* 0x000fe200078e00ff */
[----:B------:R-:W-:Y:S01]  /*0490*/  @!P2 MOV R18, 0xbec093ac ;  /* 0xbec093ac0012a802 */ /* 0x000fe20000000f00 */
[----:B------:R-:W-:Y:S02]  /*04a0*/  @!P1 IMAD.MOV.U32 R14, RZ, RZ, 0x3de718af ;  /* 0x3de718afff0e9424 */ /* 0x000fe400078e00ff */
[----:B------:R-:W-:Y:S01]  /*04b0*/  FFMA.FTZ R19, R19, R15, R22 ;  /* 0x0000000f13137223 */ /* 0x000fe20000010016 */
[----:B------:R-:W-:Y:S01]  /*04c0*/  @!P1 MOV R16, 0xbec093ac ;  /* 0xbec093ac00109802 */ /* 0x000fe20000000f00 */
[----:B------:R-:W-:Y:S02]  /*04d0*/  FFMA.FTZ R17, R17, R13, R14 ;  /* 0x0000000d11117223 */ /* 0x000fe4000001000e */
[----:B------:R-:W-:Y:S01]  /*04e0*/  FFMA.FTZ R19, R19, R15, R18 ;  /* 0x0000000f13137223 */ /* 0x000fe20000010012 */
[----:B------:R-:W-:Y:S01]  /*04f0*/  IMAD.MOV.U32 R18, RZ, RZ, 0x3f20d842 ;  /* 0x3f20d842ff127424 */ /* 0x000fe200078e00ff */
[----:B------:R-:W-:Y:S01]  /*0500*/  @!P1 MOV R18, 0x3e0375d3 ;  /* 0x3e0375d300129802 */ /* 0x000fe20000000f00 */
[----:B------:R-:W-:Y:S01]  /*0510*/  IMAD.MOV.U32 R20, RZ, RZ, 0x3f20d842 ;  /* 0x3f20d842ff147424 */ /* 0x000fe200078e00ff */
[----:B------:R-:W-:Y:S01]  /*0520*/  @!P2 MOV R20, 0x3e0375d3 ;  /* 0x3e0375d30014a802 */ /* 0x000fe20000000f00 */
[----:B------:R-:W-:Y:S01]  /*0530*/  FFMA.FTZ R17, R17, R13, R16 ;  /* 0x0000000d11117223 */ /* 0x000fe20000010010 */
[----:B------:R-:W-:-:S02]  /*0540*/  FSEL R16, -R13, R8, P1 ;  /* 0x000000080d107208 */ /* 0x000fc40000800100 */
[----:B------:R-:W-:Y:S01]  /*0550*/  FSEL R14, -R15, R12, P2 ;  /* 0x0000000c0f0e7208 */ /* 0x000fe20001000100 */
[----:B------:R-:W-:Y:S01]  /*0560*/  FFMA.FTZ R13, R17, R13, R18 ;  /* 0x0000000d110d7223 */ /* 0x000fe20000010012 */
[----:B------:R-:W-:-:S03]  /*0570*/  FFMA.FTZ R19, R19, R15, R20 ;  /* 0x0000000f13137223 */ /* 0x000fc60000010014 */
[----:B------:R-:W-:Y:S01]  /*0580*/  FFMA.FTZ R13, R13, R16, R16 ;  /* 0x000000100d0d7223 */ /* 0x000fe20000010010 */
[----:B------:R-:W-:-:S03]  /*0590*/  FFMA.FTZ R14, R19, R14, R14 ;  /* 0x0000000e130e7223 */ /* 0x000fc6000001000e */
[----:B------:R-:W1:Y:S08]  /*05a0*/  @P1 MUFU.EX2 R15, R13 ;  /* 0x0000000d000f1308 */ /* 0x000e700000000800 */
[----:B------:R-:W2:Y:S01]  /*05b0*/  @P2 MUFU.EX2 R17, R14 ;  /* 0x0000000e00112308 */ /* 0x000ea20000000800 */
[----:B------:R-:W-:Y:S01]  /*05c0*/  IMAD.SHL.U32 R16, R0, 0x2, RZ ;  /* 0x0000000200107824 */ /* 0x000fe200078e00ff */
[----:B------:R-:W-:-:S02]  /*05d0*/  SHF.L.U32 R19, R7, 0x7, RZ ;  /* 0x0000000707137819 */ /* 0x000fc400000006ff */
[----:B------:R-:W-:Y:S02]  /*05e0*/  SHF.R.U32.HI R18, RZ, 0x5, R0 ;  /* 0x00000005ff127819 */ /* 0x000fe40000011600 */
[----:B------:R-:W-:Y:S01]  /*05f0*/  LOP3.LUT R9, R9, 0x3e, R16, 0xf8, !PT ;  /* 0x0000003e09097812 */ /* 0x000fe200078ef810 */
[----:B-1----:R-:W-:Y:S01]  /*0600*/  @P1 FADD R15, -R15, 1 ;  /* 0x3f8000000f0f1421 */ /* 0x002fe20000000100 */
[C---:B------:R-:W-:Y:S02]  /*0610*/  LOP3.LUT R16, R19.reuse, R6, RZ, 0xfc, !PT ;  /* 0x0000000613107212 */ /* 0x040fe400078efcff */
[----:B------:R-:W-:Y:S01]  /*0620*/  LEA.HI R19, R19, UR5, RZ, 0x1d ;  /* 0x0000000513137c11 */ /* 0x000fe2000f8fe8ff */
[----:B--2---:R-:W-:Y:S01]  /*0630*/  @P2 FADD R17, -R17, 1 ;  /* 0x3f80000011112421 */ /* 0x004fe20000000100 */
[----:B------:R-:W-:Y:S02]  /*0640*/  @P1 LOP3.LUT R13, R15, 0x80000000, R8, 0xf8, !PT ;  /* 0x800000000f0d1812 */ /* 0x000fe400078ef808 */
[----:B------:R-:W-:-:S02]  /*0650*/  SGXT.U32 R7, R18, 0x2 ;  /* 0x000000021207781a */ /* 0x000fc40000000000 */
[----:B------:R-:W-:Y:S01]  /*0660*/  @P2 LOP3.LUT R14, R17, 0x80000000, R12, 0xf8, !PT ;  /* 0x80000000110e2812 */ /* 0x000fe200078ef80c */
[C---:B------:R-:W-:Y:S01]  /*0670*/  IMAD R19, R16.reuse, 0x4, R19 ;  /* 0x0000000410137824 */ /* 0x040fe200078e0213 */
[----:B------:R-:W-:Y:S01]  /*0680*/  LEA R6, R16, R21, 0x2 ;  /* 0x0000001510067211 */ /* 0x000fe200078e10ff */
[----:B------:R-:W-:Y:S01]  /*0690*/  FMUL R11, R11, 0.5 ;  /* 0x3f0000000b0b7820 */ /* 0x000fe20000400000 */
[----:B------:R-:W-:Y:S02]  /*06a0*/  SHF.R.U32.HI R16, RZ, 0x2, R0 ;  /* 0x00000002ff107819 */ /* 0x000fe40000011600 */
[----:B------:R-:W-:Y:S01]  /*06b0*/  SHF.L.U32 R8, R0, 0x3, RZ ;  /* 0x0000000300087819 */ /* 0x000fe200000006ff */
[----:B------:R-:W-:Y:S01]  /*06c0*/  FADD R0, R13, 1 ;  /* 0x3f8000000d007421 */ /* 0x000fe20000000000 */
[----:B------:R-:W-:Y:S01]  /*06d0*/  LOP3.LUT R12, R7, UR4, RZ, 0xfc, !PT ;  /* 0x00000004070c7c12 */ /* 0x000fe2000f8efcff */
[----:B------:R-:W-:Y:S01]  /*06e0*/  FMUL R10, R10, 0.5 ;  /* 0x3f0000000a0a7820 */ /* 0x000fe20000400000 */
[----:B------:R-:W-:Y:S01]  /*06f0*/  FADD R7, R14, 1 ;  /* 0x3f8000000e077421 */ /* 0x000fe20000000000 */
[----:B------:R-:W-:-:S03]  /*0700*/  FMUL R11, R11, R0 ;  /* 0x000000000b0b7220 */ /* 0x000fc60000400000 */
[----:B------:R-:W-:Y:S01]  /*0710*/  FMUL R10, R10, R7 ;  /* 0x000000070a0a7220 */ /* 0x000fe20000400000 */
[----:B------:R1:W-:Y:S04]  /*0720*/  @P0 STG.E.64 desc[UR8][R2.64], R4 ;  /* 0x0000000402000986 */ /* 0x0003e8000c101b08 */
[----:B------:R1:W-:Y:S04]  /*0730*/  STS [R6], R11 ;  /* 0x0000000b06007388 */ /* 0x0003e80000000800 */
[----:B------:R1:W-:Y:S01]  /*0740*/  STS [R19+0x108], R10 ;  /* 0x0001080a13007388 */ /* 0x0003e20000000800 */
[----:B------:R-:W-:Y:S01]  /*0750*/  BAR.SYNC.DEFER_BLOCKING 0x0 ;  /* 0x0000000000007b1d */ /* 0x000fe20000010000 */
[----:B------:R-:W-:-:S04]  /*0760*/  ISETP.GE.AND P1, PT, R12, 0x4, PT ;  /* 0x000000040c00780c */ /* 0x000fc80003f26270 */
[----:B------:R-:W-:Y:S02]  /*0770*/  ISETP.LT.AND P1, PT, R9, 0x40, !P1 ;  /* 0x000000400900780c */ /* 0x000fe40004f21270 */
[----:B------:R-:W-:Y:S02]  /*0780*/  LOP3.LUT R16, R16, 0x18, RZ, 0xc0, !PT ;  /* 0x0000001810107812 */ /* 0x000fe400078ec0ff */
[----:B------:R-:W-:-:S04]  /*0790*/  LOP3.LUT R13, R8, 0x3f8, RZ, 0xc0, !PT ;  /* 0x000003f8080d7812 */ /* 0x000fc800078ec0ff */
[----:B------:R-:W-:-:S05]  /*07a0*/  IADD3 R13, R13, UR5, R16 ;  /* 0x000000050d0d7c10 */ /* 0x000fca000fffe010 */
[----:B-1----:R-:W-:Y:S05]  /*07b0*/  @!P1 EXIT ;  /* 0x000000000000994d */ /* 0x002fea0003800000 */
[----:B------:R-:W0:Y:S01]  /*07c0*/  LDS.64 R4, [R13] ;  /* 0x000000000d047984 */ /* 0x000e220000000a00 */
[----:B------:R-:W1:Y:S01]  /*07d0*/  LDC.64 R2, c[0x0][0x220] ;  /* 0x00008800ff027b82 */ /* 0x000e620000000a00 */
[----:B------:R-:W-:-:S05]  /*07e0*/  LEA R9, R12, R9, 0x6 ;  /* 0x000000090c097211 */ /* 0x000fca00078e30ff */
[----:B-1----:R-:W-:-:S05]  /*07f0*/  IMAD.WIDE R2, R9, 0x4, R2 ;  /* 0x0000000409027825 */ /* 0x002fca00078e0202 */
[----:B0-----:R-:W-:Y:S01]  /*0800*/  STG.E.64 desc[UR8][R2.64], R4 ;  /* 0x0000000402007986 */ /* 0x001fe2000c101b08 */
[----:B------:R-:W-:Y:S05]  /*0810*/  EXIT ;  /* 0x000000000000794d */ /* 0x000fea0003800000 */
.L_x_0:
[----:B------:R-:W-:-:S00]  /*0820*/  BRA `(.L_x_0) ;  /* 0xfffffffc00fc7947 */ /* 0x000fc0000383ffff */
[----:B------:R-:W-:-:S00]  /*0830*/  NOP ;  /* 0x0000000000007918 */ /* 0x000fc00000000000 */
        /* <DEDUP_REMOVED lines=12> */
.L_x_1:


//--------------------- .nv.global.init           --------------------------
	.section	.nv.global.init,"aw",@progbits
.nv.global.init:
	.type		_$_str,@object
	.size		_$_str,(.L_0 - _$_str)
_$_str:
        /*0000*/ 	.byte	0x5f, 0x5f, 0x43, 0x55, 0x44, 0x41, 0x5f, 0x46, 0x54, 0x5a, 0x00
.L_0:


//--------------------- .nv.shared.triton_poi_fused_clone_convolution_gelu_mul_11 --------------------------
	.section	.nv.shared.triton_poi_fused_clone_convolution_gelu_mul_11,"aw",@nobits
	.sectionflags	@""
	.align	16
	.zero		1024


//--------------------- .nv.constant0.triton_poi_fused_clone_convolution_gelu_mul_11 --------------------------
	.section	.nv.constant0.triton_poi_fused_clone_convolution_gelu_mul_11,"a",@progbits
	.sectionflags	@""
	.align	4
.nv.constant0.triton_poi_fused_clone_convolution_gelu_mul_11:
	.zero		560
